//
// Generated by NVIDIA NVVM Compiler
//
// Compiler Build ID: CL-36424714
// Cuda compilation tools, release 13.0, V13.0.88
// Based on NVVM 20.0.0
//

.version 9.0
.target sm_100
.address_size 64

	// .globl	_Z19mma_m16n8k16_globalPK6__halfS1_Pf

.visible .entry _Z19mma_m16n8k16_globalPK6__halfS1_Pf(
	.param .u64 .ptr .align 1 _Z19mma_m16n8k16_globalPK6__halfS1_Pf_param_0,
	.param .u64 .ptr .align 1 _Z19mma_m16n8k16_globalPK6__halfS1_Pf_param_1,
	.param .u64 .ptr .align 1 _Z19mma_m16n8k16_globalPK6__halfS1_Pf_param_2
)
{
	.reg .pred 	%p<15>;
	.reg .b16 	%rs<51>;
	.reg .b32 	%r<38>;
	.reg .b32 	%f<14>;
	.reg .b64 	%rd<27>;

	ld.param.u64 	%rd7, [_Z19mma_m16n8k16_globalPK6__halfS1_Pf_param_0];
	ld.param.u64 	%rd8, [_Z19mma_m16n8k16_globalPK6__halfS1_Pf_param_1];
	ld.param.u64 	%rd9, [_Z19mma_m16n8k16_globalPK6__halfS1_Pf_param_2];
	cvta.to.global.u64 	%rd1, %rd7;
	cvta.to.global.u64 	%rd2, %rd8;
	cvta.to.global.u64 	%rd3, %rd9;
	// begin inline asm
	mov.u32 %r14, %laneid;
	// end inline asm
	shr.u32 	%r2, %r14, 2;
	and.b32  	%r3, %r14, 3;
	add.s32 	%r4, %r2, 8;
	shl.b32 	%r15, %r14, 1;
	and.b32  	%r5, %r15, 6;
	mov.f32 	%f5, 0f00000000;
	// begin inline asm
	{  cvt.rn.f16.f32 %rs50, %f5;}

	// end inline asm
	shl.b32 	%r16, %r2, 4;
	or.b32  	%r6, %r16, %r5;
	setp.gt.u32 	%p1, %r14, 63;
	mov.u16 	%rs39, %rs50;
	@%p1 bra 	$L__BB0_2;
	mul.wide.u32 	%rd10, %r6, 2;
	add.s64 	%rd11, %rd1, %rd10;
	ld.global.nc.u16 	%rs39, [%rd11];
$L__BB0_2:
	setp.gt.u32 	%p2, %r14, 63;
	mul.wide.u32 	%rd12, %r6, 2;
	add.s64 	%rd4, %rd1, %rd12;
	mov.u16 	%rs40, %rs50;
	@%p2 bra 	$L__BB0_4;
	ld.global.nc.u16 	%rs40, [%rd4+2];
$L__BB0_4:
	// begin inline asm
	{  mov.b32 %r17, {%rs39,%rs40};}

	// end inline asm
	add.s32 	%r8, %r6, 128;
	setp.gt.u32 	%p3, %r14, 31;
	mov.u16 	%rs41, %rs50;
	@%p3 bra 	$L__BB0_6;
	mul.wide.u32 	%rd13, %r8, 2;
	add.s64 	%rd14, %rd1, %rd13;
	ld.global.nc.u16 	%rs41, [%rd14];
$L__BB0_6:
	setp.gt.u32 	%p4, %r14, 31;
	shl.b32 	%r18, %r4, 4;
	or.b32  	%r19, %r18, %r5;
	mul.wide.u32 	%rd15, %r19, 2;
	add.s64 	%rd5, %rd1, %rd15;
	mov.u16 	%rs42, %rs50;
	@%p4 bra 	$L__BB0_8;
	ld.global.nc.u16 	%rs42, [%rd5+2];
$L__BB0_8:
	setp.gt.u32 	%p5, %r14, 63;
	// begin inline asm
	{  mov.b32 %r20, {%rs41,%rs42};}

	// end inline asm
	mov.u16 	%rs43, %rs50;
	@%p5 bra 	$L__BB0_10;
	ld.global.nc.u16 	%rs43, [%rd4+16];
$L__BB0_10:
	setp.gt.u32 	%p6, %r14, 63;
	mov.u16 	%rs44, %rs50;
	@%p6 bra 	$L__BB0_12;
	ld.global.nc.u16 	%rs44, [%rd4+18];
$L__BB0_12:
	setp.gt.u32 	%p7, %r14, 31;
	// begin inline asm
	{  mov.b32 %r21, {%rs43,%rs44};}

	// end inline asm
	mov.u16 	%rs45, %rs50;
	@%p7 bra 	$L__BB0_14;
	ld.global.nc.u16 	%rs45, [%rd5+16];
$L__BB0_14:
	setp.gt.u32 	%p8, %r14, 31;
	mov.u16 	%rs46, %rs50;
	@%p8 bra 	$L__BB0_16;
	ld.global.nc.u16 	%rs46, [%rd5+18];
$L__BB0_16:
	setp.gt.u32 	%p9, %r14, 31;
	// begin inline asm
	{  mov.b32 %r22, {%rs45,%rs46};}

	// end inline asm
	shl.b32 	%r23, %r3, 4;
	add.s32 	%r12, %r23, %r2;
	mov.u16 	%rs47, %rs50;
	@%p9 bra 	$L__BB0_18;
	mul.wide.u32 	%rd16, %r12, 2;
	add.s64 	%rd17, %rd2, %rd16;
	ld.global.nc.u16 	%rs47, [%rd17];
$L__BB0_18:
	setp.gt.u32 	%p10, %r14, 31;
	mul.wide.u32 	%rd18, %r12, 2;
	add.s64 	%rd6, %rd2, %rd18;
	mov.u16 	%rs48, %rs50;
	@%p10 bra 	$L__BB0_20;
	ld.global.nc.u16 	%rs48, [%rd6+16];
$L__BB0_20:
	setp.gt.u32 	%p11, %r14, 31;
	// begin inline asm
	{  mov.b32 %r24, {%rs47,%rs48};}

	// end inline asm
	mov.u16 	%rs49, %rs50;
	@%p11 bra 	$L__BB0_22;
	ld.global.nc.u16 	%rs49, [%rd6+128];
$L__BB0_22:
	setp.gt.u32 	%p12, %r14, 31;
	@%p12 bra 	$L__BB0_24;
	ld.global.nc.u16 	%rs50, [%rd6+144];
$L__BB0_24:
	setp.gt.u32 	%p13, %r14, 63;
	// begin inline asm
	{  mov.b32 %r25, {%rs49,%rs50};}

	// end inline asm
	mov.f32 	%f13, 0f00000000;
	// begin inline asm
	mma.sync.aligned.m16n8k16.row.col.f32.f16.f16.f32 {%f6, %f7, %f8, %f9}, {%r17, %r20, %r21, %r22}, {%r24, %r25}, {%f13, %f13, %f13, %f13};

	// end inline asm
	@%p13 bra 	$L__BB0_26;
	shl.b32 	%r32, %r2, 3;
	sub.s32 	%r33, %r6, %r32;
	mul.wide.u32 	%rd19, %r33, 4;
	add.s64 	%rd20, %rd3, %rd19;
	st.global.f32 	[%rd20], %f6;
	or.b32  	%r34, %r32, %r5;
	mul.wide.u32 	%rd21, %r34, 4;
	add.s64 	%rd22, %rd3, %rd21;
	st.global.f32 	[%rd22+4], %f7;
$L__BB0_26:
	setp.gt.u32 	%p14, %r14, 31;
	@%p14 bra 	$L__BB0_28;
	shl.b32 	%r35, %r4, 3;
	sub.s32 	%r36, %r8, %r35;
	mul.wide.u32 	%rd23, %r36, 4;
	add.s64 	%rd24, %rd3, %rd23;
	st.global.f32 	[%rd24], %f8;
	or.b32  	%r37, %r35, %r5;
	mul.wide.u32 	%rd25, %r37, 4;
	add.s64 	%rd26, %rd3, %rd25;
	st.global.f32 	[%rd26+4], %f9;
$L__BB0_28:
	ret;

}


// ===== COMPILED SASS (sm_100) =====

	.target	sm_100

	.elftype	@"ET_EXEC"


//--------------------- .note.nv.tkinfo           --------------------------
	.section	.note.nv.tkinfo,"",@"SHT_NOTE"
	.sectionflags	@"SHF_NOTE_NV_TKINFO"
	.tkinfo
        /*0018*/ 	.word	0x00000002
        /*0030*/ 	.string	""
        /*0030*/ 	.string	"ptxas"
        /*0030*/ 	.string	"Cuda compilation tools, release 13.0, V13.0.88"
        /*0030*/ 	.string	"Build cuda_13.0.r13.0/compiler.36424714_0"
        /*0030*/ 	.string	"-arch sm_100 -m 64 "



//--------------------- .note.nv.cuinfo           --------------------------
	.section	.note.nv.cuinfo,"",@"SHT_NOTE"
	.sectionflags	@"SHF_NOTE_NV_CUINFO"
        /*0018*/ 	.short	0x0002
        /*001a*/ 	.short	0x0064
        /*001c*/ 	.short	0x0082
	.zero		2


//--------------------- .nv.info                  --------------------------
	.section	.nv.info,"",@"SHT_CUDA_INFO"
	.align	4


	//----- nvinfo : EIATTR_REGCOUNT
	.align		4
        /*0000*/ 	.byte	0x04, 0x2f
        /*0002*/ 	.short	(.L_1 - .L_0)
	.align		4
.L_0:
        /*0004*/ 	.word	index@(_Z19mma_m16n8k16_globalPK6__halfS1_Pf)
        /*0008*/ 	.word	0x0000001a


	//----- nvinfo : EIATTR_FRAME_SIZE
	.align		4
.L_1:
        /*000c*/ 	.byte	0x04, 0x11
        /*000e*/ 	.short	(.L_3 - .L_2)
	.align		4
.L_2:
        /*0010*/ 	.word	index@(_Z19mma_m16n8k16_globalPK6__halfS1_Pf)
        /*0014*/ 	.word	0x00000000


	//----- nvinfo : EIATTR_MIN_STACK_SIZE
	.align		4
.L_3:
        /*0018*/ 	.byte	0x04, 0x12
        /*001a*/ 	.short	(.L_5 - .L_4)
	.align		4
.L_4:
        /*001c*/ 	.word	index@(_Z19mma_m16n8k16_globalPK6__halfS1_Pf)
        /*0020*/ 	.word	0x00000000
.L_5:


//--------------------- .nv.compat                --------------------------
	.section	.nv.compat,"",@"SHT_CUDA_COMPAT_INFO"
	.align	4
        /*0000*/ 	.byte	0x02, 0x09, 0x00, 0x00, 0x02, 0x02, 0x01, 0x00, 0x02, 0x05, 0x05, 0x00, 0x03, 0x07, 0x01, 0x01
        /*0010*/ 	.byte	0x02, 0x03, 0x00, 0x00, 0x02, 0x06, 0x01, 0x00, 0x04, 0x0b, 0x08, 0x00, 0x09, 0x00, 0x00, 0x00
        /*0020*/ 	.byte	0x00, 0x00, 0x00, 0x00


//--------------------- .nv.info._Z19mma_m16n8k16_globalPK6__halfS1_Pf --------------------------
	.section	.nv.info._Z19mma_m16n8k16_globalPK6__halfS1_Pf,"",@"SHT_CUDA_INFO"
	.sectionflags	@""
	.align	4


	//----- nvinfo : EIATTR_CUDA_API_VERSION
	.align		4
        /*0000*/ 	.byte	0x04, 0x37
        /*0002*/ 	.short	(.L_7 - .L_6)
.L_6:
        /*0004*/ 	.word	0x00000082


	//----- nvinfo : EIATTR_KPARAM_INFO
	.align		4
.L_7:
        /*0008*/ 	.byte	0x04, 0x17
        /*000a*/ 	.short	(.L_9 - .L_8)
.L_8:
        /*000c*/ 	.word	0x00000000
        /*0010*/ 	.short	0x0002
        /*0012*/ 	.short	0x0010
        /*0014*/ 	.byte	0x00, 0xf5, 0x21, 0x00


	//----- nvinfo : EIATTR_KPARAM_INFO
	.align		4
.L_9:
        /*0018*/ 	.byte	0x04, 0x17
        /*001a*/ 	.short	(.L_11 - .L_10)
.L_10:
        /*001c*/ 	.word	0x00000000
        /*0020*/ 	.short	0x0001
        /*0022*/ 	.short	0x0008
        /*0024*/ 	.byte	0x00, 0xf5, 0x21, 0x00


	//----- nvinfo : EIATTR_KPARAM_INFO
	.align		4
.L_11:
        /*0028*/ 	.byte	0x04, 0x17
        /*002a*/ 	.short	(.L_13 - .L_12)
.L_12:
        /*002c*/ 	.word	0x00000000
        /*0030*/ 	.short	0x0000
        /*0032*/ 	.short	0x0000
        /*0034*/ 	.byte	0x00, 0xf5, 0x21, 0x00


	//----- nvinfo : EIATTR_SPARSE_MMA_MASK
	.align		4
.L_13:
        /*0038*/ 	.byte	0x03, 0x50
        /*003a*/ 	.short	0x0000


	//----- nvinfo : EIATTR_MAXREG_COUNT
	.align		4
        /*003c*/ 	.byte	0x03, 0x1b
        /*003e*/ 	.short	0x00ff


	//----- nvinfo : EIATTR_MERCURY_ISA_VERSION
	.align		4
        /*0040*/ 	.byte	0x03, 0x5f
        /*0042*/ 	.short	0x0101


	//----- nvinfo : EIATTR_VRC_CTA_INIT_COUNT
	.align		4
        /*0044*/ 	.byte	0x02, 0x4a
	.zero		1
	.zero		1


	//----- nvinfo : EIATTR_EXIT_INSTR_OFFSETS
	.align		4
        /*0048*/ 	.byte	0x04, 0x1c
        /*004a*/ 	.short	(.L_15 - .L_14)


	//   ....[0]....
.L_14:
        /*004c*/ 	.word	0x00000330


	//   ....[1]....
        /*0050*/ 	.word	0x000003c0


	//----- nvinfo : EIATTR_CBANK_PARAM_SIZE
	.align		4
.L_15:
        /*0054*/ 	.byte	0x03, 0x19
        /*0056*/ 	.short	0x0018


	//----- nvinfo : EIATTR_PARAM_CBANK
	.align		4
        /*0058*/ 	.byte	0x04, 0x0a
        /*005a*/ 	.short	(.L_17 - .L_16)
	.align		4
.L_16:
        /*005c*/ 	.word	index@(.nv.constant0._Z19mma_m16n8k16_globalPK6__halfS1_Pf)
        /*0060*/ 	.short	0x0380
        /*0062*/ 	.short	0x0018


	//----- nvinfo : EIATTR_SW_WAR
	.align		4
.L_17:
        /*0064*/ 	.byte	0x04, 0x36
        /*0066*/ 	.short	(.L_19 - .L_18)
.L_18:
        /*0068*/ 	.word	0x00000008
.L_19:


//--------------------- .nv.callgraph             --------------------------
	.section	.nv.callgraph,"",@"SHT_CUDA_CALLGRAPH"
	.align	4
	.sectionentsize	8
	.align		4
        /*0000*/ 	.word	0x00000000
	.align		4
        /*0004*/ 	.word	0xffffffff
	.align		4
        /*0008*/ 	.word	0x00000000
	.align		4
        /*000c*/ 	.word	0xfffffffe
	.align		4
        /*0010*/ 	.word	0x00000000
	.align		4
        /*0014*/ 	.word	0xfffffffd
	.align		4
        /*0018*/ 	.word	0x00000000
	.align		4
        /*001c*/ 	.word	0xfffffffc


//--------------------- .text._Z19mma_m16n8k16_globalPK6__halfS1_Pf --------------------------
	.section	.text._Z19mma_m16n8k16_globalPK6__halfS1_Pf,"ax",@progbits
	.align	128
        .global         _Z19mma_m16n8k16_globalPK6__halfS1_Pf
        .type           _Z19mma_m16n8k16_globalPK6__halfS1_Pf,@function
        .size           _Z19mma_m16n8k16_globalPK6__halfS1_Pf,(.L_x_1 - _Z19mma_m16n8k16_globalPK6__halfS1_Pf)
        .other          _Z19mma_m16n8k16_globalPK6__halfS1_Pf,@"STO_CUDA_ENTRY STV_DEFAULT"
_Z19mma_m16n8k16_globalPK6__halfS1_Pf:
.text._Z19mma_m16n8k16_globalPK6__halfS1_Pf:
[----:B------:R-:W-:Y:S01]  /*0000*/  LDC R1, c[0x0][0x37c] ;  /* 0x0000df00ff017b82 */ /* 0x000fe20000000800 */
[----:B------:R-:W0:Y:S07]  /*0010*/  S2R R2, SR_LANEID ;  /* 0x0000000000027919 */ /* 0x000e2e0000000000 */
[----:B------:R-:W1:Y:S01]  /*0020*/  LDC.64 R8, c[0x0][0x388] ;  /* 0x0000e200ff087b82 */ /* 0x000e620000000a00 */
[----:B------:R-:W2:Y:S01]  /*0030*/  LDCU.64 UR4, c[0x0][0x358] ;  /* 0x00006b00ff0477ac */ /* 0x000ea20008000a00 */
[----:B------:R-:W-:-:S02]  /*0040*/  PRMT R20, RZ, 0x7610, R20 ;  /* 0x00007610ff147816 */ /* 0x000fc40000000014 */
[----:B------:R-:W-:Y:S02]  /*0050*/  PRMT R23, RZ, 0x7610, R23 ;  /* 0x00007610ff177816 */ /* 0x000fe40000000017 */
[----:B------:R-:W-:Y:S02]  /*0060*/  PRMT R22, RZ, 0x7610, R22 ;  /* 0x00007610ff167816 */ /* 0x000fe40000000016 */
[----:B------:R-:W3:Y:S01]  /*0070*/  LDC.64 R4, c[0x0][0x380] ;  /* 0x0000e000ff047b82 */ /* 0x000ee20000000a00 */
[----:B------:R-:W-:Y:S02]  /*0080*/  PRMT R11, RZ, 0x7610, R11 ;  /* 0x00007610ff0b7816 */ /* 0x000fe4000000000b */
[----:B------:R-:W-:Y:S02]  /*0090*/  PRMT R14, RZ, 0x7610, R14 ;  /* 0x00007610ff0e7816 */ /* 0x000fe4000000000e */
[----:B------:R-:W-:Y:S02]  /*00a0*/  PRMT R17, RZ, 0x7610, R17 ;  /* 0x00007610ff117816 */ /* 0x000fe40000000011 */
[----:B0-----:R-:W-:-:S02]  /*00b0*/  SHF.R.U32.HI R3, RZ, 0x2, R2 ;  /* 0x00000002ff037819 */ /* 0x001fc40000011602 */
[C---:B------:R-:W-:Y:S02]  /*00c0*/  LOP3.LUT R0, R2.reuse, 0x3, RZ, 0xc0, !PT ;  /* 0x0000000302007812 */ /* 0x040fe400078ec0ff */
[C---:B------:R-:W-:Y:S01]  /*00d0*/  ISETP.GT.U32.AND P0, PT, R2.reuse, 0x1f, PT ;  /* 0x0000001f0200780c */ /* 0x040fe20003f04070 */
[----:B------:R-:W-:Y:S02]  /*00e0*/  IMAD.SHL.U32 R2, R2, 0x2, RZ ;  /* 0x0000000202027824 */ /* 0x000fe400078e00ff */
[----:B------:R-:W-:-:S03]  /*00f0*/  IMAD R7, R0, 0x10, R3 ;  /* 0x0000001000077824 */ /* 0x000fc600078e0203 */
[----:B------:R-:W-:Y:S01]  /*0100*/  LOP3.LUT R0, R2, 0x6, RZ, 0xc0, !PT ;  /* 0x0000000602007812 */ /* 0x000fe200078ec0ff */
[----:B-1----:R-:W-:-:S04]  /*0110*/  IMAD.WIDE.U32 R8, R7, 0x2, R8 ;  /* 0x0000000207087825 */ /* 0x002fc800078e0008 */
[----:B------:R-:W-:Y:S01]  /*0120*/  IMAD R10, R3, 0x10, R0 ;  /* 0x00000010030a7824 */ /* 0x000fe200078e0200 */
[----:B------:R-:W-:Y:S01]  /*0130*/  PRMT R18, RZ, 0x7610, R18 ;  /* 0x00007610ff127816 */ /* 0x000fe20000000012 */
[----:B--2---:R-:W2:Y:S02]  /*0140*/  @!P0 LDG.E.U16.CONSTANT R20, desc[UR4][R8.64] ;  /* 0x0000000408148981 */ /* 0x004ea4000c1e9500 */
[C---:B------:R-:W-:Y:S01]  /*0150*/  VIADD R2, R10.reuse, 0x80 ;  /* 0x000000800a027836 */ /* 0x040fe20000000000 */
[----:B------:R-:W-:Y:S01]  /*0160*/  PRMT R21, RZ, 0x7610, R21 ;  /* 0x00007610ff157816 */ /* 0x000fe20000000015 */
[--C-:B---3--:R-:W-:Y:S01]  /*0170*/  IMAD.WIDE.U32 R12, R10, 0x2, R4.reuse ;  /* 0x000000020a0c7825 */ /* 0x108fe200078e0004 */
[----:B------:R-:W2:Y:S03]  /*0180*/  @!P0 LDG.E.U16.CONSTANT R23, desc[UR4][R8.64+0x10] ;  /* 0x0000100408178981 */ /* 0x000ea6000c1e9500 */
[----:B------:R-:W-:Y:S01]  /*0190*/  IMAD.WIDE.U32 R6, R2, 0x2, R4 ;  /* 0x0000000202067825 */ /* 0x000fe200078e0004 */
[----:B------:R-:W3:Y:S04]  /*01a0*/  @!P0 LDG.E.U16.CONSTANT R22, desc[UR4][R8.64+0x80] ;  /* 0x0000800408168981 */ /* 0x000ee8000c1e9500 */
[----:B------:R0:W3:Y:S04]  /*01b0*/  @!P0 LDG.E.U16.CONSTANT R11, desc[UR4][R8.64+0x90] ;  /* 0x00009004080b8981 */ /* 0x0000e8000c1e9500 */
[----:B------:R-:W4:Y:S04]  /*01c0*/  @!P0 LDG.E.U16.CONSTANT R14, desc[UR4][R6.64] ;  /* 0x00000004060e8981 */ /* 0x000f28000c1e9500 */
[----:B------:R-:W4:Y:S01]  /*01d0*/  @!P0 LDG.E.U16.CONSTANT R17, desc[UR4][R6.64+0x2] ;  /* 0x0000020406118981 */ /* 0x000f22000c1e9500 */
[----:B0-----:R-:W0:Y:S03]  /*01e0*/  LDC.64 R8, c[0x0][0x390] ;  /* 0x0000e400ff087b82 */ /* 0x001e260000000a00 */
[----:B------:R-:W5:Y:S04]  /*01f0*/  @!P0 LDG.E.U16.CONSTANT R18, desc[UR4][R6.64+0x10] ;  /* 0x0000100406128981 */ /* 0x000f68000c1e9500 */
[----:B------:R-:W5:Y:S04]  /*0200*/  @!P0 LDG.E.U16.CONSTANT R21, desc[UR4][R6.64+0x12] ;  /* 0x0000120406158981 */ /* 0x000f68000c1e9500 */
[----:B------:R-:W5:Y:S04]  /*0210*/  LDG.E.U16.CONSTANT R4, desc[UR4][R12.64] ;  /* 0x000000040c047981 */ /* 0x000f68000c1e9500 */
[----:B------:R-:W5:Y:S04]  /*0220*/  LDG.E.U16.CONSTANT R15, desc[UR4][R12.64+0x2] ;  /* 0x000002040c0f7981 */ /* 0x000f68000c1e9500 */
[----:B------:R-:W5:Y:S04]  /*0230*/  LDG.E.U16.CONSTANT R16, desc[UR4][R12.64+0x10] ;  /* 0x000010040c107981 */ /* 0x000f68000c1e9500 */
[----:B------:R2:W5:Y:S02]  /*0240*/  LDG.E.U16.CONSTANT R19, desc[UR4][R12.64+0x12] ;  /* 0x000012040c137981 */ /* 0x000564000c1e9500 */
[----:B--2---:R-:W-:-:S02]  /*0250*/  PRMT R12, R20, 0x5410, R23 ;  /* 0x00005410140c7816 */ /* 0x004fc40000000017 */
[----:B---3--:R-:W-:Y:S02]  /*0260*/  PRMT R13, R22, 0x5410, R11 ;  /* 0x00005410160d7816 */ /* 0x008fe4000000000b */
[----:B----4-:R-:W-:Y:S02]  /*0270*/  PRMT R5, R14, 0x5410, R17 ;  /* 0x000054100e057816 */ /* 0x010fe40000000011 */
[----:B-----5:R-:W-:Y:S02]  /*0280*/  PRMT R7, R18, 0x5410, R21 ;  /* 0x0000541012077816 */ /* 0x020fe40000000015 */
[----:B------:R-:W-:Y:S02]  /*0290*/  PRMT R4, R4, 0x5410, R15 ;  /* 0x0000541004047816 */ /* 0x000fe4000000000f */
[----:B------:R-:W-:Y:S01]  /*02a0*/  PRMT R6, R16, 0x5410, R19 ;  /* 0x0000541010067816 */ /* 0x000fe20000000013 */
[----:B------:R-:W-:-:S06]  /*02b0*/  IMAD.SHL.U32 R11, R3, 0x8, RZ ;  /* 0x00000008030b7824 */ /* 0x000fcc00078e00ff */
[----:B------:R-:W-:Y:S01]  /*02c0*/  HMMA.16816.F32 R4, R4, R12, RZ ;  /* 0x0000000c0404723c */ /* 0x000fe200000018ff */
[----:B------:R-:W-:Y:S01]  /*02d0*/  IMAD.IADD R15, R10, 0x1, -R11 ;  /* 0x000000010a0f7824 */ /* 0x000fe200078e0a0b */
[----:B------:R-:W-:-:S03]  /*02e0*/  LOP3.LUT R13, R11, R0, RZ, 0xfc, !PT ;  /* 0x000000000b0d7212 */ /* 0x000fc600078efcff */
[----:B0-----:R-:W-:-:S04]  /*02f0*/  IMAD.WIDE.U32 R10, R15, 0x4, R8 ;  /* 0x000000040f0a7825 */ /* 0x001fc800078e0008 */
[----:B------:R-:W-:-:S10]  /*0300*/  IMAD.WIDE.U32 R12, R13, 0x4, R8 ;  /* 0x000000040d0c7825 */ /* 0x000fd400078e0008 */
[----:B------:R0:W-:Y:S04]  /*0310*/  STG.E desc[UR4][R10.64], R4 ;  /* 0x000000040a007986 */ /* 0x0001e8000c101904 */
[----:B------:R0:W-:Y:S01]  /*0320*/  STG.E desc[UR4][R12.64+0x4], R5 ;  /* 0x000004050c007986 */ /* 0x0001e2000c101904 */
[----:B------:R-:W-:Y:S05]  /*0330*/  @P0 EXIT ;  /* 0x000000000000094d */ /* 0x000fea0003800000 */
[----:B------:R-:W-:-:S04]  /*0340*/  VIADD R3, R3, 0x8 ;  /* 0x0000000803037836 */ /* 0x000fc80000000000 */
[----:B------:R-:W-:-:S04]  /*0350*/  IMAD.SHL.U32 R3, R3, 0x8, RZ ;  /* 0x0000000803037824 */ /* 0x000fc800078e00ff */
[----:B0-----:R-:W-:Y:S01]  /*0360*/  IMAD.IADD R5, R2, 0x1, -R3 ;  /* 0x0000000102057824 */ /* 0x001fe200078e0a03 */
[----:B------:R-:W-:-:S03]  /*0370*/  LOP3.LUT R11, R3, R0, RZ, 0xfc, !PT ;  /* 0x00000000030b7212 */ /* 0x000fc600078efcff */
[----:B------:R-:W-:-:S04]  /*0380*/  IMAD.WIDE.U32 R2, R5, 0x4, R8 ;  /* 0x0000000405027825 */ /* 0x000fc800078e0008 */
[----:B------:R-:W-:Y:S01]  /*0390*/  IMAD.WIDE.U32 R8, R11, 0x4, R8 ;  /* 0x000000040b087825 */ /* 0x000fe200078e0008 */
[----:B------:R-:W-:Y:S04]  /*03a0*/  STG.E desc[UR4][R2.64], R6 ;  /* 0x0000000602007986 */ /* 0x000fe8000c101904 */
[----:B------:R-:W-:Y:S01]  /*03b0*/  STG.E desc[UR4][R8.64+0x4], R7 ;  /* 0x0000040708007986 */ /* 0x000fe2000c101904 */
[----:B------:R-:W-:Y:S05]  /*03c0*/  EXIT ;  /* 0x000000000000794d */ /* 0x000fea0003800000 */
.L_x_0:
[----:B------:R-:W-:-:S00]  /*03d0*/  BRA `(.L_x_0) ;  /* 0xfffffffc00fc7947 */ /* 0x000fc0000383ffff */
[----:B------:R-:W-:-:S00]  /*03e0*/  NOP ;  /* 0x0000000000007918 */ /* 0x000fc00000000000 */
        /* <DEDUP_REMOVED lines=9> */
.L_x_1:


//--------------------- .nv.shared.reserved.0     --------------------------
	.section	.nv.shared.reserved.0,"aw",@nobits
	.weak		__nv_reservedSMEM_offset_0_alias
	.size		__nv_reservedSMEM_offset_0_alias, 0, 64
	.other		__nv_reservedSMEM_offset_0_alias,@"STO_CUDA_RESERVED_SHARED STV_DEFAULT"
__nv_reservedSMEM_offset_0_alias:
	.zero		0
	.zero		64


//--------------------- .nv.constant0._Z19mma_m16n8k16_globalPK6__halfS1_Pf --------------------------
	.section	.nv.constant0._Z19mma_m16n8k16_globalPK6__halfS1_Pf,"a",@progbits
	.sectionflags	@""
	.align	4
.nv.constant0._Z19mma_m16n8k16_globalPK6__halfS1_Pf:
	.zero		920


//--------------------- SYMBOLS --------------------------

	.type		.nv.reservedSmem.offset0,@object
	.size		.nv.reservedSmem.offset0,0x4
